//
// Generated by NVIDIA NVVM Compiler
//
// Compiler Build ID: CL-36424714
// Cuda compilation tools, release 13.0, V13.0.88
// Based on NVVM 20.0.0
//

.version 9.0
.target sm_100
.address_size 64

	// .globl	_Z16blocktilingmultiPfS_S_
.extern .func __assertfail
(
	.param .b64 __assertfail_param_0,
	.param .b64 __assertfail_param_1,
	.param .b32 __assertfail_param_2,
	.param .b64 __assertfail_param_3,
	.param .b64 __assertfail_param_4
)
;
.global .align 1 .b8 __unnamed_1[49] = {118, 111, 105, 100, 32, 98, 108, 111, 99, 107, 116, 105, 108, 105, 110, 103, 109, 117, 108, 116, 105, 40, 102, 108, 111, 97, 116, 32, 42, 44, 32, 102, 108, 111, 97, 116, 32, 42, 44, 32, 102, 108, 111, 97, 116, 32, 42, 41};
// _ZZ16blocktilingmultiPfS_S_E2As has been demoted
// _ZZ16blocktilingmultiPfS_S_E2Bs has been demoted
.global .align 1 .b8 $str[22] = {66, 77, 32, 42, 32, 66, 75, 32, 61, 61, 32, 98, 108, 111, 99, 107, 68, 105, 109, 46, 120};
.global .align 1 .b8 $str$1[27] = {47, 116, 109, 112, 47, 115, 97, 115, 115, 95, 99, 117, 95, 100, 112, 104, 57, 95, 100, 112, 56, 47, 107, 46, 99, 117};
.global .align 1 .b8 $str$2[22] = {66, 78, 32, 42, 32, 66, 75, 32, 61, 61, 32, 98, 108, 111, 99, 107, 68, 105, 109, 46, 120};

.visible .entry _Z16blocktilingmultiPfS_S_(
	.param .u64 .ptr .align 1 _Z16blocktilingmultiPfS_S__param_0,
	.param .u64 .ptr .align 1 _Z16blocktilingmultiPfS_S__param_1,
	.param .u64 .ptr .align 1 _Z16blocktilingmultiPfS_S__param_2
)
{
	.reg .pred 	%p<3>;
	.reg .b32 	%r<35>;
	.reg .b32 	%f<156>;
	.reg .b64 	%rd<34>;
	// demoted variable
	.shared .align 4 .b8 _ZZ16blocktilingmultiPfS_S_E2As[2048];
	// demoted variable
	.shared .align 4 .b8 _ZZ16blocktilingmultiPfS_S_E2Bs[2048];
	ld.param.u64 	%rd7, [_Z16blocktilingmultiPfS_S__param_0];
	ld.param.u64 	%rd8, [_Z16blocktilingmultiPfS_S__param_1];
	ld.param.u64 	%rd9, [_Z16blocktilingmultiPfS_S__param_2];
	mov.u32 	%r12, %ctaid.y;
	mov.u32 	%r13, %ctaid.x;
	mov.u32 	%r1, %tid.x;
	and.b32  	%r2, %r1, 63;
	mul.lo.s32 	%r3, %r12, 393216;
	shl.b32 	%r4, %r13, 6;
	mov.u32 	%r14, %ntid.x;
	setp.eq.s32 	%p1, %r14, 512;
	@%p1 bra 	$L__BB0_2;
	mov.u64 	%rd10, $str;
	cvta.global.u64 	%rd11, %rd10;
	mov.u64 	%rd12, $str$1;
	cvta.global.u64 	%rd13, %rd12;
	mov.u64 	%rd14, __unnamed_1;
	cvta.global.u64 	%rd15, %rd14;
	{ // callseq 0, 0
	.param .b64 param0;
	st.param.b64 	[param0], %rd11;
	.param .b64 param1;
	st.param.b64 	[param1], %rd13;
	.param .b32 param2;
	st.param.b32 	[param2], 42;
	.param .b64 param3;
	st.param.b64 	[param3], %rd15;
	.param .b64 param4;
	st.param.b64 	[param4], 1;
	call.uni 
	__assertfail, 
	(
	param0, 
	param1, 
	param2, 
	param3, 
	param4
	);
	} // callseq 0
	mov.u64 	%rd16, $str$2;
	cvta.global.u64 	%rd17, %rd16;
	{ // callseq 1, 0
	.param .b64 param0;
	st.param.b64 	[param0], %rd17;
	.param .b64 param1;
	st.param.b64 	[param1], %rd13;
	.param .b32 param2;
	st.param.b32 	[param2], 43;
	.param .b64 param3;
	st.param.b64 	[param3], %rd15;
	.param .b64 param4;
	st.param.b64 	[param4], 1;
	call.uni 
	__assertfail, 
	(
	param0, 
	param1, 
	param2, 
	param3, 
	param4
	);
	} // callseq 1
$L__BB0_2:
	and.b32  	%r16, %r1, 7;
	shr.u32 	%r5, %r1, 3;
	shr.u32 	%r17, %r1, 6;
	mul.lo.s32 	%r18, %r5, 6144;
	or.b32  	%r19, %r18, %r16;
	mov.u32 	%r20, _ZZ16blocktilingmultiPfS_S_E2As;
	shl.b32 	%r21, %r1, 2;
	add.s32 	%r6, %r20, %r21;
	mul.lo.s32 	%r22, %r17, 6144;
	or.b32  	%r23, %r22, %r2;
	and.b32  	%r24, %r1, 960;
	or.b32  	%r25, %r24, %r2;
	shl.b32 	%r26, %r25, 2;
	mov.u32 	%r27, _ZZ16blocktilingmultiPfS_S_E2Bs;
	add.s32 	%r7, %r27, %r26;
	and.b32  	%r28, %r21, 3840;
	add.s32 	%r8, %r20, %r28;
	shl.b32 	%r29, %r2, 2;
	add.s32 	%r9, %r27, %r29;
	mul.wide.u32 	%rd18, %r3, 4;
	mul.wide.u32 	%rd19, %r19, 4;
	add.s64 	%rd20, %rd18, %rd19;
	cvta.to.global.u64 	%rd21, %rd7;
	add.s64 	%rd33, %rd21, %rd20;
	mul.wide.u32 	%rd22, %r4, 4;
	mul.wide.u32 	%rd23, %r23, 4;
	add.s64 	%rd24, %rd22, %rd23;
	cvta.to.global.u64 	%rd25, %rd8;
	add.s64 	%rd32, %rd25, %rd24;
	mov.b32 	%r34, 0;
	mov.f32 	%f148, 0f00000000;
	mov.f32 	%f149, %f148;
	mov.f32 	%f150, %f148;
	mov.f32 	%f151, %f148;
	mov.f32 	%f152, %f148;
	mov.f32 	%f153, %f148;
	mov.f32 	%f154, %f148;
	mov.f32 	%f155, %f148;
$L__BB0_3:
	ld.global.f32 	%f18, [%rd33];
	st.shared.f32 	[%r6], %f18;
	ld.global.f32 	%f19, [%rd32];
	st.shared.f32 	[%r7], %f19;
	bar.sync 	0;
	ld.shared.f32 	%f20, [%r9];
	ld.shared.f32 	%f21, [%r8];
	fma.rn.f32 	%f22, %f20, %f21, %f155;
	ld.shared.f32 	%f23, [%r8+32];
	fma.rn.f32 	%f24, %f20, %f23, %f154;
	ld.shared.f32 	%f25, [%r8+64];
	fma.rn.f32 	%f26, %f20, %f25, %f153;
	ld.shared.f32 	%f27, [%r8+96];
	fma.rn.f32 	%f28, %f20, %f27, %f152;
	ld.shared.f32 	%f29, [%r8+128];
	fma.rn.f32 	%f30, %f20, %f29, %f151;
	ld.shared.f32 	%f31, [%r8+160];
	fma.rn.f32 	%f32, %f20, %f31, %f150;
	ld.shared.f32 	%f33, [%r8+192];
	fma.rn.f32 	%f34, %f20, %f33, %f149;
	ld.shared.f32 	%f35, [%r8+224];
	fma.rn.f32 	%f36, %f20, %f35, %f148;
	ld.shared.f32 	%f37, [%r9+256];
	ld.shared.f32 	%f38, [%r8+4];
	fma.rn.f32 	%f39, %f37, %f38, %f22;
	ld.shared.f32 	%f40, [%r8+36];
	fma.rn.f32 	%f41, %f37, %f40, %f24;
	ld.shared.f32 	%f42, [%r8+68];
	fma.rn.f32 	%f43, %f37, %f42, %f26;
	ld.shared.f32 	%f44, [%r8+100];
	fma.rn.f32 	%f45, %f37, %f44, %f28;
	ld.shared.f32 	%f46, [%r8+132];
	fma.rn.f32 	%f47, %f37, %f46, %f30;
	ld.shared.f32 	%f48, [%r8+164];
	fma.rn.f32 	%f49, %f37, %f48, %f32;
	ld.shared.f32 	%f50, [%r8+196];
	fma.rn.f32 	%f51, %f37, %f50, %f34;
	ld.shared.f32 	%f52, [%r8+228];
	fma.rn.f32 	%f53, %f37, %f52, %f36;
	ld.shared.f32 	%f54, [%r9+512];
	ld.shared.f32 	%f55, [%r8+8];
	fma.rn.f32 	%f56, %f54, %f55, %f39;
	ld.shared.f32 	%f57, [%r8+40];
	fma.rn.f32 	%f58, %f54, %f57, %f41;
	ld.shared.f32 	%f59, [%r8+72];
	fma.rn.f32 	%f60, %f54, %f59, %f43;
	ld.shared.f32 	%f61, [%r8+104];
	fma.rn.f32 	%f62, %f54, %f61, %f45;
	ld.shared.f32 	%f63, [%r8+136];
	fma.rn.f32 	%f64, %f54, %f63, %f47;
	ld.shared.f32 	%f65, [%r8+168];
	fma.rn.f32 	%f66, %f54, %f65, %f49;
	ld.shared.f32 	%f67, [%r8+200];
	fma.rn.f32 	%f68, %f54, %f67, %f51;
	ld.shared.f32 	%f69, [%r8+232];
	fma.rn.f32 	%f70, %f54, %f69, %f53;
	ld.shared.f32 	%f71, [%r9+768];
	ld.shared.f32 	%f72, [%r8+12];
	fma.rn.f32 	%f73, %f71, %f72, %f56;
	ld.shared.f32 	%f74, [%r8+44];
	fma.rn.f32 	%f75, %f71, %f74, %f58;
	ld.shared.f32 	%f76, [%r8+76];
	fma.rn.f32 	%f77, %f71, %f76, %f60;
	ld.shared.f32 	%f78, [%r8+108];
	fma.rn.f32 	%f79, %f71, %f78, %f62;
	ld.shared.f32 	%f80, [%r8+140];
	fma.rn.f32 	%f81, %f71, %f80, %f64;
	ld.shared.f32 	%f82, [%r8+172];
	fma.rn.f32 	%f83, %f71, %f82, %f66;
	ld.shared.f32 	%f84, [%r8+204];
	fma.rn.f32 	%f85, %f71, %f84, %f68;
	ld.shared.f32 	%f86, [%r8+236];
	fma.rn.f32 	%f87, %f71, %f86, %f70;
	ld.shared.f32 	%f88, [%r9+1024];
	ld.shared.f32 	%f89, [%r8+16];
	fma.rn.f32 	%f90, %f88, %f89, %f73;
	ld.shared.f32 	%f91, [%r8+48];
	fma.rn.f32 	%f92, %f88, %f91, %f75;
	ld.shared.f32 	%f93, [%r8+80];
	fma.rn.f32 	%f94, %f88, %f93, %f77;
	ld.shared.f32 	%f95, [%r8+112];
	fma.rn.f32 	%f96, %f88, %f95, %f79;
	ld.shared.f32 	%f97, [%r8+144];
	fma.rn.f32 	%f98, %f88, %f97, %f81;
	ld.shared.f32 	%f99, [%r8+176];
	fma.rn.f32 	%f100, %f88, %f99, %f83;
	ld.shared.f32 	%f101, [%r8+208];
	fma.rn.f32 	%f102, %f88, %f101, %f85;
	ld.shared.f32 	%f103, [%r8+240];
	fma.rn.f32 	%f104, %f88, %f103, %f87;
	ld.shared.f32 	%f105, [%r9+1280];
	ld.shared.f32 	%f106, [%r8+20];
	fma.rn.f32 	%f107, %f105, %f106, %f90;
	ld.shared.f32 	%f108, [%r8+52];
	fma.rn.f32 	%f109, %f105, %f108, %f92;
	ld.shared.f32 	%f110, [%r8+84];
	fma.rn.f32 	%f111, %f105, %f110, %f94;
	ld.shared.f32 	%f112, [%r8+116];
	fma.rn.f32 	%f113, %f105, %f112, %f96;
	ld.shared.f32 	%f114, [%r8+148];
	fma.rn.f32 	%f115, %f105, %f114, %f98;
	ld.shared.f32 	%f116, [%r8+180];
	fma.rn.f32 	%f117, %f105, %f116, %f100;
	ld.shared.f32 	%f118, [%r8+212];
	fma.rn.f32 	%f119, %f105, %f118, %f102;
	ld.shared.f32 	%f120, [%r8+244];
	fma.rn.f32 	%f121, %f105, %f120, %f104;
	ld.shared.f32 	%f122, [%r9+1536];
	ld.shared.f32 	%f123, [%r8+24];
	fma.rn.f32 	%f124, %f122, %f123, %f107;
	ld.shared.f32 	%f125, [%r8+56];
	fma.rn.f32 	%f126, %f122, %f125, %f109;
	ld.shared.f32 	%f127, [%r8+88];
	fma.rn.f32 	%f128, %f122, %f127, %f111;
	ld.shared.f32 	%f129, [%r8+120];
	fma.rn.f32 	%f130, %f122, %f129, %f113;
	ld.shared.f32 	%f131, [%r8+152];
	fma.rn.f32 	%f132, %f122, %f131, %f115;
	ld.shared.f32 	%f133, [%r8+184];
	fma.rn.f32 	%f134, %f122, %f133, %f117;
	ld.shared.f32 	%f135, [%r8+216];
	fma.rn.f32 	%f136, %f122, %f135, %f119;
	ld.shared.f32 	%f137, [%r8+248];
	fma.rn.f32 	%f138, %f122, %f137, %f121;
	ld.shared.f32 	%f139, [%r9+1792];
	ld.shared.f32 	%f140, [%r8+28];
	fma.rn.f32 	%f155, %f139, %f140, %f124;
	ld.shared.f32 	%f141, [%r8+60];
	fma.rn.f32 	%f154, %f139, %f141, %f126;
	ld.shared.f32 	%f142, [%r8+92];
	fma.rn.f32 	%f153, %f139, %f142, %f128;
	ld.shared.f32 	%f143, [%r8+124];
	fma.rn.f32 	%f152, %f139, %f143, %f130;
	ld.shared.f32 	%f144, [%r8+156];
	fma.rn.f32 	%f151, %f139, %f144, %f132;
	ld.shared.f32 	%f145, [%r8+188];
	fma.rn.f32 	%f150, %f139, %f145, %f134;
	ld.shared.f32 	%f146, [%r8+220];
	fma.rn.f32 	%f149, %f139, %f146, %f136;
	ld.shared.f32 	%f147, [%r8+252];
	fma.rn.f32 	%f148, %f139, %f147, %f138;
	bar.sync 	0;
	add.s32 	%r11, %r34, 8;
	add.s64 	%rd33, %rd33, 32;
	add.s64 	%rd32, %rd32, 196608;
	setp.lt.u32 	%p2, %r34, 6136;
	mov.u32 	%r34, %r11;
	@%p2 bra 	$L__BB0_3;
	and.b32  	%r30, %r5, 120;
	add.s32 	%r31, %r3, %r4;
	cvt.u64.u32 	%rd26, %r31;
	cvta.to.global.u64 	%rd27, %rd9;
	mul.lo.s32 	%r32, %r30, 6144;
	or.b32  	%r33, %r32, %r2;
	cvt.u64.u32 	%rd28, %r33;
	add.s64 	%rd29, %rd28, %rd26;
	shl.b64 	%rd30, %rd29, 2;
	add.s64 	%rd31, %rd27, %rd30;
	st.global.f32 	[%rd31], %f155;
	st.global.f32 	[%rd31+24576], %f154;
	st.global.f32 	[%rd31+49152], %f153;
	st.global.f32 	[%rd31+73728], %f152;
	st.global.f32 	[%rd31+98304], %f151;
	st.global.f32 	[%rd31+122880], %f150;
	st.global.f32 	[%rd31+147456], %f149;
	st.global.f32 	[%rd31+172032], %f148;
	ret;

}


// ===== COMPILED SASS (sm_100) =====

	.target	sm_100

	.elftype	@"ET_EXEC"


//--------------------- .note.nv.tkinfo           --------------------------
	.section	.note.nv.tkinfo,"",@"SHT_NOTE"
	.sectionflags	@"SHF_NOTE_NV_TKINFO"
	.tkinfo
        /*0018*/ 	.word	0x00000002
        /*0030*/ 	.string	""
        /*0030*/ 	.string	"ptxas"
        /*0030*/ 	.string	"Cuda compilation tools, release 13.0, V13.0.88"
        /*0030*/ 	.string	"Build cuda_13.0.r13.0/compiler.36424714_0"
        /*0030*/ 	.string	"-arch sm_100 -m 64 "



//--------------------- .note.nv.cuinfo           --------------------------
	.section	.note.nv.cuinfo,"",@"SHT_NOTE"
	.sectionflags	@"SHF_NOTE_NV_CUINFO"
        /*0018*/ 	.short	0x0002
        /*001a*/ 	.short	0x0064
        /*001c*/ 	.short	0x0082
	.zero		2


//--------------------- .nv.info                  --------------------------
	.section	.nv.info,"",@"SHT_CUDA_INFO"
	.align	4


	//----- nvinfo : EIATTR_REGCOUNT
	.align		4
        /*0000*/ 	.byte	0x04, 0x2f
        /*0002*/ 	.short	(.L_5 - .L_4)
	.align		4
.L_4:
        /*0004*/ 	.word	index@(_Z16blocktilingmultiPfS_S_)
        /*0008*/ 	.word	0x00000038


	//----- nvinfo : EIATTR_FRAME_SIZE
	.align		4
.L_5:
        /*000c*/ 	.byte	0x04, 0x11
        /*000e*/ 	.short	(.L_7 - .L_6)
	.align		4
.L_6:
        /*0010*/ 	.word	index@(_Z16blocktilingmultiPfS_S_)
        /*0014*/ 	.word	0x00000000


	//----- nvinfo : EIATTR_MIN_STACK_SIZE
	.align		4
.L_7:
        /*0018*/ 	.byte	0x04, 0x12
        /*001a*/ 	.short	(.L_9 - .L_8)
	.align		4
.L_8:
        /*001c*/ 	.word	index@(_Z16blocktilingmultiPfS_S_)
        /*0020*/ 	.word	0x00000000
.L_9:


//--------------------- .nv.compat                --------------------------
	.section	.nv.compat,"",@"SHT_CUDA_COMPAT_INFO"
	.align	4
        /*0000*/ 	.byte	0x02, 0x09, 0x00, 0x00, 0x02, 0x02, 0x01, 0x00, 0x02, 0x05, 0x05, 0x00, 0x03, 0x07, 0x01, 0x01
        /*0010*/ 	.byte	0x02, 0x03, 0x00, 0x00, 0x02, 0x06, 0x01, 0x00, 0x04, 0x0b, 0x08, 0x00, 0x09, 0x00, 0x00, 0x00
        /*0020*/ 	.byte	0x00, 0x00, 0x00, 0x00


//--------------------- .nv.info._Z16blocktilingmultiPfS_S_ --------------------------
	.section	.nv.info._Z16blocktilingmultiPfS_S_,"",@"SHT_CUDA_INFO"
	.sectionflags	@""
	.align	4


	//----- nvinfo : EIATTR_CUDA_API_VERSION
	.align		4
        /*0000*/ 	.byte	0x04, 0x37
        /*0002*/ 	.short	(.L_11 - .L_10)
.L_10:
        /*0004*/ 	.word	0x00000082


	//----- nvinfo : EIATTR_KPARAM_INFO
	.align		4
.L_11:
        /*0008*/ 	.byte	0x04, 0x17
        /*000a*/ 	.short	(.L_13 - .L_12)
.L_12:
        /*000c*/ 	.word	0x00000000
        /*0010*/ 	.short	0x0002
        /*0012*/ 	.short	0x0010
        /*0014*/ 	.byte	0x00, 0xf5, 0x21, 0x00


	//----- nvinfo : EIATTR_KPARAM_INFO
	.align		4
.L_13:
        /*0018*/ 	.byte	0x04, 0x17
        /*001a*/ 	.short	(.L_15 - .L_14)
.L_14:
        /*001c*/ 	.word	0x00000000
        /*0020*/ 	.short	0x0001
        /*0022*/ 	.short	0x0008
        /*0024*/ 	.byte	0x00, 0xf5, 0x21, 0x00


	//----- nvinfo : EIATTR_KPARAM_INFO
	.align		4
.L_15:
        /*0028*/ 	.byte	0x04, 0x17
        /*002a*/ 	.short	(.L_17 - .L_16)
.L_16:
        /*002c*/ 	.word	0x00000000
        /*0030*/ 	.short	0x0000
        /*0032*/ 	.short	0x0000
        /*0034*/ 	.byte	0x00, 0xf5, 0x21, 0x00


	//----- nvinfo : EIATTR_SPARSE_MMA_MASK
	.align		4
.L_17:
        /*0038*/ 	.byte	0x03, 0x50
        /*003a*/ 	.short	0x0000


	//----- nvinfo : EIATTR_MAXREG_COUNT
	.align		4
        /*003c*/ 	.byte	0x03, 0x1b
        /*003e*/ 	.short	0x00ff


	//----- nvinfo : EIATTR_NUM_BARRIERS
	.align		4
        /*0040*/ 	.byte	0x02, 0x4c
        /*0042*/ 	.byte	0x01
	.zero		1


	//----- nvinfo : EIATTR_EXTERNS
	.align		4
        /*0044*/ 	.byte	0x04, 0x0f
        /*0046*/ 	.short	(.L_19 - .L_18)


	//   ....[0]....
	.align		4
.L_18:
        /*0048*/ 	.word	index@(__assertfail)


	//----- nvinfo : EIATTR_MERCURY_ISA_VERSION
	.align		4
.L_19:
        /*004c*/ 	.byte	0x03, 0x5f
        /*004e*/ 	.short	0x0101


	//----- nvinfo : EIATTR_VRC_CTA_INIT_COUNT
	.align		4
        /*0050*/ 	.byte	0x02, 0x4a
	.zero		1
	.zero		1


	//----- nvinfo : EIATTR_SYSCALL_OFFSETS
	.align		4
        /*0054*/ 	.byte	0x04, 0x46
        /*0056*/ 	.short	(.L_21 - .L_20)


	//   ....[0]....
.L_20:
        /*0058*/ 	.word	0x00000190


	//   ....[1]....
        /*005c*/ 	.word	0x00000280


	//----- nvinfo : EIATTR_EXIT_INSTR_OFFSETS
	.align		4
.L_21:
        /*0060*/ 	.byte	0x04, 0x1c
        /*0062*/ 	.short	(.L_23 - .L_22)


	//   ....[0]....
.L_22:
        /*0064*/ 	.word	0x00000dd0


	//----- nvinfo : EIATTR_CBANK_PARAM_SIZE
	.align		4
.L_23:
        /*0068*/ 	.byte	0x03, 0x19
        /*006a*/ 	.short	0x0018


	//----- nvinfo : EIATTR_PARAM_CBANK
	.align		4
        /*006c*/ 	.byte	0x04, 0x0a
        /*006e*/ 	.short	(.L_25 - .L_24)
	.align		4
.L_24:
        /*0070*/ 	.word	index@(.nv.constant0._Z16blocktilingmultiPfS_S_)
        /*0074*/ 	.short	0x0380
        /*0076*/ 	.short	0x0018


	//----- nvinfo : EIATTR_SW_WAR
	.align		4
.L_25:
        /*0078*/ 	.byte	0x04, 0x36
        /*007a*/ 	.short	(.L_27 - .L_26)
.L_26:
        /*007c*/ 	.word	0x00000008
.L_27:


//--------------------- .nv.callgraph             --------------------------
	.section	.nv.callgraph,"",@"SHT_CUDA_CALLGRAPH"
	.align	4
	.sectionentsize	8
	.align		4
        /*0000*/ 	.word	0x00000000
	.align		4
        /*0004*/ 	.word	0xffffffff
	.align		4
        /*0008*/ 	.word	index@(_Z16blocktilingmultiPfS_S_)
	.align		4
        /*000c*/ 	.word	index@(__assertfail)
	.align		4
        /*0010*/ 	.word	0x00000000
	.align		4
        /*0014*/ 	.word	0xfffffffe
	.align		4
        /*0018*/ 	.word	0x00000000
	.align		4
        /*001c*/ 	.word	0xfffffffd
	.align		4
        /*0020*/ 	.word	0x00000000
	.align		4
        /*0024*/ 	.word	0xfffffffc


//--------------------- .nv.constant4             --------------------------
	.section	.nv.constant4,"a",@progbits
	.align	8
	.align		8
.nv.constant4:
        /*0000*/ 	.dword	__assertfail
	.align		8
        /*0008*/ 	.dword	__unnamed_1
	.align		8
        /*0010*/ 	.dword	$str
	.align		8
        /*0018*/ 	.dword	$str$1
	.align		8
        /*0020*/ 	.dword	$str$2


//--------------------- .text._Z16blocktilingmultiPfS_S_ --------------------------
	.section	.text._Z16blocktilingmultiPfS_S_,"ax",@progbits
	.align	128
        .global         _Z16blocktilingmultiPfS_S_
        .type           _Z16blocktilingmultiPfS_S_,@function
        .size           _Z16blocktilingmultiPfS_S_,(.L_x_4 - _Z16blocktilingmultiPfS_S_)
        .other          _Z16blocktilingmultiPfS_S_,@"STO_CUDA_ENTRY STV_DEFAULT"
_Z16blocktilingmultiPfS_S_:
.text._Z16blocktilingmultiPfS_S_:
[----:B------:R-:W0:Y:S01]  /*0000*/  LDC R1, c[0x0][0x37c] ;  /* 0x0000df00ff017b82 */ /* 0x000e220000000800 */
[----:B------:R-:W1:Y:S01]  /*0010*/  S2R R2, SR_CTAID.Y ;  /* 0x0000000000027919 */ /* 0x000e620000002600 */
[----:B------:R-:W2:Y:S01]  /*0020*/  LDCU UR4, c[0x0][0x360] ;  /* 0x00006c00ff0477ac */ /* 0x000ea20008000800 */
[----:B------:R-:W3:Y:S01]  /*0030*/  S2R R17, SR_CTAID.X ;  /* 0x0000000000117919 */ /* 0x000ee20000002500 */
[----:B------:R-:W4:Y:S01]  /*0040*/  S2R R18, SR_TID.X ;  /* 0x0000000000127919 */ /* 0x000f220000002100 */
[----:B--2---:R-:W-:Y:S01]  /*0050*/  UISETP.NE.AND UP0, UPT, UR4, 0x200, UPT ;  /* 0x000002000400788c */ /* 0x004fe2000bf05270 */
[----:B-1----:R-:W-:Y:S01]  /*0060*/  IMAD R2, R2, 0x60000, RZ ;  /* 0x0006000002027824 */ /* 0x002fe200078e02ff */
[----:B---3--:R-:W-:Y:S02]  /*0070*/  SHF.L.U32 R17, R17, 0x6, RZ ;  /* 0x0000000611117819 */ /* 0x008fe400000006ff */
[----:B----4-:R-:W-:-:S05]  /*0080*/  LOP3.LUT R36, R18, 0x3f, RZ, 0xc0, !PT ;  /* 0x0000003f12247812 */ /* 0x010fca00078ec0ff */
[----:B------:R-:W-:Y:S05]  /*0090*/  BRA.U !UP0, `(.L_x_0) ;  /* 0x00000001087c7547 */ /* 0x000fea000b800000 */
[----:B------:R-:W-:Y:S01]  /*00a0*/  MOV R16, 0x0 ;  /* 0x0000000000107802 */ /* 0x000fe20000000f00 */
[----:B------:R-:W1:Y:S01]  /*00b0*/  LDCU.64 UR4, c[0x4][0x10] ;  /* 0x01000200ff0477ac */ /* 0x000e620008000a00 */
[----:B------:R-:W-:Y:S01]  /*00c0*/  HFMA2 R8, -RZ, RZ, 0, 2.50339508056640625e-06 ;  /* 0x0000002aff087431 */ /* 0x000fe200000001ff */
[----:B------:R-:W-:Y:S01]  /*00d0*/  MOV R12, 0x1 ;  /* 0x00000001000c7802 */ /* 0x000fe20000000f00 */
[----:B------:R2:W3:Y:S01]  /*00e0*/  LDC.64 R14, c[0x4][R16] ;  /* 0x01000000100e7b82 */ /* 0x0004e20000000a00 */
[----:B------:R-:W4:Y:S01]  /*00f0*/  LDCU.64 UR6, c[0x4][0x18] ;  /* 0x01000300ff0677ac */ /* 0x000f220008000a00 */
[----:B------:R-:W-:Y:S01]  /*0100*/  IMAD.MOV.U32 R13, RZ, RZ, RZ ;  /* 0x000000ffff0d7224 */ /* 0x000fe200078e00ff */
[----:B------:R-:W5:Y:S01]  /*0110*/  LDCU.64 UR8, c[0x4][0x8] ;  /* 0x01000100ff0877ac */ /* 0x000f620008000a00 */
[----:B-1----:R-:W-:Y:S02]  /*0120*/  MOV R4, UR4 ;  /* 0x0000000400047c02 */ /* 0x002fe40008000f00 */
[----:B------:R-:W-:-:S02]  /*0130*/  MOV R5, UR5 ;  /* 0x0000000500057c02 */ /* 0x000fc40008000f00 */
[----:B----4-:R-:W-:Y:S01]  /*0140*/  MOV R6, UR6 ;  /* 0x0000000600067c02 */ /* 0x010fe20008000f00 */
[----:B------:R-:W-:Y:S01]  /*0150*/  IMAD.U32 R7, RZ, RZ, UR7 ;  /* 0x00000007ff077e24 */ /* 0x000fe2000f8e00ff */
[----:B-----5:R-:W-:Y:S02]  /*0160*/  MOV R10, UR8 ;  /* 0x00000008000a7c02 */ /* 0x020fe40008000f00 */
[----:B--2---:R-:W-:-:S07]  /*0170*/  MOV R11, UR9 ;  /* 0x00000009000b7c02 */ /* 0x004fce0008000f00 */
[----:B------:R-:W-:-:S07]  /*0180*/  LEPC R20, `(.L_x_1) ;  /* 0x000000001014794e */ /* 0x000fce0000000000 */
[----:B0--3--:R-:W-:Y:S05]  /*0190*/  CALL.ABS.NOINC R14 ;  /* 0x000000000e007343 */ /* 0x009fea0003c00000 */
.L_x_1:
[----:B------:R0:W1:Y:S01]  /*01a0*/  LDC.64 R14, c[0x4][R16] ;  /* 0x01000000100e7b82 */ /* 0x0000620000000a00 */
[----:B------:R-:W2:Y:S01]  /*01b0*/  LDCU.64 UR4, c[0x4][0x20] ;  /* 0x01000400ff0477ac */ /* 0x000ea20008000a00 */
[----:B------:R-:W-:Y:S01]  /*01c0*/  HFMA2 R8, -RZ, RZ, 0, 2.562999725341796875e-06 ;  /* 0x0000002bff087431 */ /* 0x000fe200000001ff */
[----:B------:R-:W-:Y:S01]  /*01d0*/  MOV R12, 0x1 ;  /* 0x00000001000c7802 */ /* 0x000fe20000000f00 */
[----:B------:R-:W-:Y:S01]  /*01e0*/  HFMA2 R13, -RZ, RZ, 0, 0 ;  /* 0x00000000ff0d7431 */ /* 0x000fe200000001ff */
[----:B------:R-:W3:Y:S01]  /*01f0*/  LDCU.64 UR6, c[0x4][0x18] ;  /* 0x01000300ff0677ac */ /* 0x000ee20008000a00 */
[----:B------:R-:W4:Y:S01]  /*0200*/  LDCU.64 UR8, c[0x4][0x8] ;  /* 0x01000100ff0877ac */ /* 0x000f220008000a00 */
[----:B--2---:R-:W-:Y:S02]  /*0210*/  MOV R4, UR4 ;  /* 0x0000000400047c02 */ /* 0x004fe40008000f00 */
[----:B------:R-:W-:Y:S02]  /*0220*/  MOV R5, UR5 ;  /* 0x0000000500057c02 */ /* 0x000fe40008000f00 */
[----:B---3--:R-:W-:-:S02]  /*0230*/  MOV R6, UR6 ;  /* 0x0000000600067c02 */ /* 0x008fc40008000f00 */
[----:B------:R-:W-:Y:S01]  /*0240*/  MOV R7, UR7 ;  /* 0x0000000700077c02 */ /* 0x000fe20008000f00 */
[----:B----4-:R-:W-:Y:S01]  /*0250*/  IMAD.U32 R10, RZ, RZ, UR8 ;  /* 0x00000008ff0a7e24 */ /* 0x010fe2000f8e00ff */
[----:B0-----:R-:W-:-:S07]  /*0260*/  MOV R11, UR9 ;  /* 0x00000009000b7c02 */ /* 0x001fce0008000f00 */
[----:B------:R-:W-:-:S07]  /*0270*/  LEPC R20, `(.L_x_0) ;  /* 0x000000001014794e */ /* 0x000fce0000000000 */
[----:B-1----:R-:W-:Y:S05]  /*0280*/  CALL.ABS.NOINC R14 ;  /* 0x000000000e007343 */ /* 0x002fea0003c00000 */
.L_x_0:
[----:B------:R-:W1:Y:S01]  /*0290*/  S2R R11, SR_CgaCtaId ;  /* 0x00000000000b7919 */ /* 0x000e620000008800 */
[C---:B------:R-:W-:Y:S01]  /*02a0*/  LOP3.LUT R0, R18.reuse, 0x7, RZ, 0xc0, !PT ;  /* 0x0000000712007812 */ /* 0x040fe200078ec0ff */
[----:B------:R-:W2:Y:S01]  /*02b0*/  LDCU.128 UR4, c[0x0][0x380] ;  /* 0x00007000ff0477ac */ /* 0x000ea20008000c00 */
[--C-:B------:R-:W-:Y:S01]  /*02c0*/  SHF.R.U32.HI R3, RZ, 0x3, R18.reuse ;  /* 0x00000003ff037819 */ /* 0x100fe20000011612 */
[----:B------:R-:W3:Y:S01]  /*02d0*/  LDC.64 R46, c[0x0][0x358] ;  /* 0x0000d600ff2e7b82 */ /* 0x000ee20000000a00 */
[----:B------:R-:W-:Y:S01]  /*02e0*/  SHF.R.U32.HI R5, RZ, 0x6, R18 ;  /* 0x00000006ff057819 */ /* 0x000fe20000011612 */
[C---:B------:R-:W-:Y:S01]  /*02f0*/  IMAD.SHL.U32 R8, R18.reuse, 0x4, RZ ;  /* 0x0000000412087824 */ /* 0x040fe200078e00ff */
[----:B------:R-:W-:Y:S01]  /*0300*/  LOP3.LUT R9, R18, 0x3c0, RZ, 0xc0, !PT ;  /* 0x000003c012097812 */ /* 0x000fe200078ec0ff */
[----:B------:R-:W-:Y:S01]  /*0310*/  IMAD R0, R3, 0x1800, R0 ;  /* 0x0000180003007824 */ /* 0x000fe200078e0200 */
[----:B------:R-:W-:Y:S01]  /*0320*/  MOV R3, 0x400 ;  /* 0x0000040000037802 */ /* 0x000fe20000000f00 */
[----:B------:R-:W-:Y:S01]  /*0330*/  IMAD R6, R5, 0x1800, R36 ;  /* 0x0000180005067824 */ /* 0x000fe200078e0224 */
[----:B------:R-:W-:Y:S01]  /*0340*/  LOP3.LUT R9, R9, 0x3f, R18, 0xf8, !PT ;  /* 0x0000003f09097812 */ /* 0x000fe200078ef812 */
[----:B------:R-:W-:Y:S01]  /*0350*/  IMAD.WIDE.U32 R4, R0, 0x4, RZ ;  /* 0x0000000400047825 */ /* 0x000fe200078e00ff */
[----:B------:R-:W-:-:S03]  /*0360*/  IADD3 R10, PT, PT, R3, 0x800, RZ ;  /* 0x00000800030a7810 */ /* 0x000fc60007ffe0ff */
[----:B------:R-:W-:Y:S01]  /*0370*/  HFMA2 R49, -RZ, RZ, 0, 0 ;  /* 0x00000000ff317431 */ /* 0x000fe200000001ff */
[----:B------:R-:W-:Y:S01]  /*0380*/  LOP3.LUT R0, R8, 0xf00, RZ, 0xc0, !PT ;  /* 0x00000f0008007812 */ /* 0x000fe200078ec0ff */
[----:B------:R-:W-:-:S04]  /*0390*/  IMAD.WIDE.U32 R6, R6, 0x4, RZ ;  /* 0x0000000406067825 */ /* 0x000fc800078e00ff */
[----:B------:R-:W-:Y:S01]  /*03a0*/  HFMA2 R41, -RZ, RZ, 0, 0 ;  /* 0x00000000ff297431 */ /* 0x000fe200000001ff */
[----:B------:R-:W-:Y:S01]  /*03b0*/  MOV R16, RZ ;  /* 0x000000ff00107202 */ /* 0x000fe20000000f00 */
[----:B------:R-:W-:Y:S02]  /*03c0*/  HFMA2 R51, -RZ, RZ, 0, 0 ;  /* 0x00000000ff337431 */ /* 0x000fe400000001ff */
[----:B------:R-:W-:-:S04]  /*03d0*/  IMAD.WIDE.U32 R4, R2, 0x4, R4 ;  /* 0x0000000402047825 */ /* 0x000fc800078e0004 */
[----:B------:R-:W-:Y:S01]  /*03e0*/  HFMA2 R45, -RZ, RZ, 0, 0 ;  /* 0x00000000ff2d7431 */ /* 0x000fe200000001ff */
[----:B------:R-:W-:Y:S01]  /*03f0*/  MOV R43, RZ ;  /* 0x000000ff002b7202 */ /* 0x000fe20000000f00 */
[----:B------:R-:W-:Y:S01]  /*0400*/  IMAD.WIDE.U32 R6, R17, 0x4, R6 ;  /* 0x0000000411067825 */ /* 0x000fe200078e0006 */
[----:B--2---:R-:W-:Y:S02]  /*0410*/  IADD3 R18, P0, PT, R4, UR4, RZ ;  /* 0x0000000404127c10 */ /* 0x004fe4000ff1e0ff */
[----:B------:R-:W-:Y:S01]  /*0420*/  MOV R53, RZ ;  /* 0x000000ff00357202 */ /* 0x000fe20000000f00 */
[----:B------:R-:W-:Y:S01]  /*0430*/  IMAD.MOV.U32 R33, RZ, RZ, RZ ;  /* 0x000000ffff217224 */ /* 0x000fe200078e00ff */
[----:B------:R-:W-:Y:S02]  /*0440*/  IADD3.X R19, PT, PT, R5, UR5, RZ, P0, !PT ;  /* 0x0000000505137c10 */ /* 0x000fe400087fe4ff */
[----:B------:R-:W-:Y:S02]  /*0450*/  MOV R21, RZ ;  /* 0x000000ff00157202 */ /* 0x000fe40000000f00 */
[----:B-1----:R-:W-:-:S02]  /*0460*/  LEA R3, R11, R3, 0x18 ;  /* 0x000000030b037211 */ /* 0x002fc400078ec0ff */
[----:B------:R-:W-:Y:S02]  /*0470*/  LEA R10, R11, R10, 0x18 ;  /* 0x0000000a0b0a7211 */ /* 0x000fe400078ec0ff */
[C---:B------:R-:W-:Y:S02]  /*0480*/  IADD3 R37, PT, PT, R3.reuse, R0, RZ ;  /* 0x0000000003257210 */ /* 0x040fe40007ffe0ff */
[----:B------:R-:W-:Y:S01]  /*0490*/  IADD3 R0, P1, PT, R6, UR6, RZ ;  /* 0x0000000606007c10 */ /* 0x000fe2000ff3e0ff */
[----:B------:R-:W-:Y:S01]  /*04a0*/  IMAD R36, R36, 0x4, R10 ;  /* 0x0000000424247824 */ /* 0x000fe200078e020a */
[----:B------:R-:W-:Y:S02]  /*04b0*/  IADD3 R39, PT, PT, R3, R8, RZ ;  /* 0x0000000803277210 */ /* 0x000fe40007ffe0ff */
[----:B------:R-:W-:Y:S02]  /*04c0*/  LEA R38, R9, R10, 0x2 ;  /* 0x0000000a09267211 */ /* 0x000fe400078e10ff */
[----:B---3--:R-:W-:-:S07]  /*04d0*/  IADD3.X R3, PT, PT, R7, UR7, RZ, P1, !PT ;  /* 0x0000000707037c10 */ /* 0x008fce0008ffe4ff */
.L_x_2:
[C---:B------:R-:W-:Y:S02]  /*04e0*/  R2UR UR4, R46.reuse ;  /* 0x000000002e0472ca */ /* 0x040fe400000e0000 */
[C---:B------:R-:W-:Y:S02]  /*04f0*/  R2UR UR5, R47.reuse ;  /* 0x000000002f0572ca */ /* 0x040fe400000e0000 */
[----:B------:R-:W-:Y:S02]  /*0500*/  R2UR UR6, R46 ;  /* 0x000000002e0672ca */ /* 0x000fe400000e0000 */
[----:B------:R-:W-:Y:S01]  /*0510*/  R2UR UR7, R47 ;  /* 0x000000002f0772ca */ /* 0x000fe200000e0000 */
[----:B------:R-:W-:Y:S01]  /*0520*/  IMAD.MOV.U32 R23, RZ, RZ, R3 ;  /* 0x000000ffff177224 */ /* 0x000fe200078e0003 */
[----:B------:R-:W-:-:S07]  /*0530*/  MOV R22, R0 ;  /* 0x0000000000167202 */ /* 0x000fce0000000f00 */
[----:B------:R1:W2:Y:S04]  /*0540*/  LDG.E R20, desc[UR4][R18.64] ;  /* 0x0000000412147981 */ /* 0x0002a8000c1e1900 */
[----:B------:R-:W3:Y:S01]  /*0550*/  LDG.E R23, desc[UR6][R22.64] ;  /* 0x0000000616177981 */ /* 0x000ee2000c1e1900 */
[----:B------:R-:W-:Y:S05]  /*0560*/  WARPSYNC.ALL ;  /* 0x0000000000007948 */ /* 0x000fea0003800000 */
[----:B------:R-:W-:-:S02]  /*0570*/  ISETP.GE.U32.AND P0, PT, R16, 0x17f8, PT ;  /* 0x000017f81000780c */ /* 0x000fc40003f06070 */
[----:B-1----:R-:W-:Y:S02]  /*0580*/  IADD3 R18, P1, PT, R18, 0x20, RZ ;  /* 0x0000002012127810 */ /* 0x002fe40007f3e0ff */
[----:B------:R-:W-:Y:S02]  /*0590*/  IADD3 R0, P2, PT, R0, 0x30000, RZ ;  /* 0x0003000000007810 */ /* 0x000fe40007f5e0ff */
[----:B------:R-:W-:Y:S02]  /*05a0*/  IADD3 R16, PT, PT, R16, 0x8, RZ ;  /* 0x0000000810107810 */ /* 0x000fe40007ffe0ff */
[----:B------:R-:W-:Y:S02]  /*05b0*/  IADD3.X R19, PT, PT, RZ, R19, RZ, P1, !PT ;  /* 0x00000013ff137210 */ /* 0x000fe40000ffe4ff */
[----:B------:R-:W-:Y:S01]  /*05c0*/  IADD3.X R3, PT, PT, RZ, R3, RZ, P2, !PT ;  /* 0x00000003ff037210 */ /* 0x000fe200017fe4ff */
[----:B--2---:R-:W-:Y:S04]  /*05d0*/  STS [R39], R20 ;  /* 0x0000001427007388 */ /* 0x004fe80000000800 */
[----:B---3--:R-:W-:Y:S01]  /*05e0*/  STS [R38], R23 ;  /* 0x0000001726007388 */ /* 0x008fe20000000800 */
[----:B------:R-:W-:Y:S06]  /*05f0*/  BAR.SYNC.DEFER_BLOCKING 0x0 ;  /* 0x0000000000007b1d */ /* 0x000fec0000010000 */
[----:B------:R-:W-:Y:S04]  /*0600*/  LDS R34, [R36] ;  /* 0x0000000024227984 */ /* 0x000fe80000000800 */
[----:B------:R-:W1:Y:S04]  /*0610*/  LDS.128 R8, [R37+0x20] ;  /* 0x0000200025087984 */ /* 0x000e680000000c00 */
[----:B------:R-:W2:Y:S04]  /*0620*/  LDS R32, [R36+0x100] ;  /* 0x0001000024207984 */ /* 0x000ea80000000800 */
[----:B------:R-:W3:Y:S04]  /*0630*/  LDS R31, [R36+0x200] ;  /* 0x00020000241f7984 */ /* 0x000ee80000000800 */
[----:B------:R-:W4:Y:S04]  /*0640*/  LDS R30, [R36+0x300] ;  /* 0x00030000241e7984 */ /* 0x000f280000000800 */
[----:B------:R-:W5:Y:S04]  /*0650*/  LDS.128 R12, [R37+0x40] ;  /* 0x00004000250c7984 */ /* 0x000f680000000c00 */
[----:B------:R-:W0:Y:S04]  /*0660*/  LDS.128 R4, [R37] ;  /* 0x0000000025047984 */ /* 0x000e280000000c00 */
[----:B------:R-:W0:Y:S04]  /*0670*/  LDS.128 R24, [R37+0x60] ;  /* 0x0000600025187984 */ /* 0x000e280000000c00 */
[----:B------:R-:W-:Y:S04]  /*0680*/  LDS R40, [R36+0x500] ;  /* 0x0005000024287984 */ /* 0x000fe80000000800 */
[----:B------:R-:W-:Y:S01]  /*0690*/  LDS R44, [R36+0x700] ;  /* 0x00070000242c7984 */ /* 0x000fe20000000800 */
[----:B-1----:R-:W-:-:S03]  /*06a0*/  FFMA R8, R34, R8, R21 ;  /* 0x0000000822087223 */ /* 0x002fc60000000015 */
[----:B------:R-:W1:Y:S01]  /*06b0*/  LDS.128 R20, [R37+0xe0] ;  /* 0x0000e00025147984 */ /* 0x000e620000000c00 */
[----:B--2---:R-:W-:-:S04]  /*06c0*/  FFMA R9, R32, R9, R8 ;  /* 0x0000000920097223 */ /* 0x004fc80000000008 */
[----:B---3--:R-:W-:-:S04]  /*06d0*/  FFMA R10, R31, R10, R9 ;  /* 0x0000000a1f0a7223 */ /* 0x008fc80000000009 */
[----:B----4-:R-:W-:Y:S02]  /*06e0*/  FFMA R28, R30, R11, R10 ;  /* 0x0000000b1e1c7223 */ /* 0x010fe4000000000a */
[----:B------:R-:W2:Y:S01]  /*06f0*/  LDS.128 R8, [R37+0xa0] ;  /* 0x0000a00025087984 */ /* 0x000ea20000000c00 */
[----:B-----5:R-:W-:-:S04]  /*0700*/  FFMA R12, R34, R12, R51 ;  /* 0x0000000c220c7223 */ /* 0x020fc80000000033 */
[----:B------:R-:W-:Y:S01]  /*0710*/  FFMA R13, R32, R13, R12 ;  /* 0x0000000d200d7223 */ /* 0x000fe2000000000c */
[----:B0-----:R-:W-:-:S03]  /*0720*/  FFMA R45, R34, R4, R45 ;  /* 0x00000004222d7223 */ /* 0x001fc6000000002d */
[C---:B------:R-:W-:Y:S01]  /*0730*/  FFMA R14, R31.reuse, R14, R13 ;  /* 0x0000000e1f0e7223 */ /* 0x040fe2000000000d */
[----:B------:R-:W-:Y:S01]  /*0740*/  FFMA R4, R32, R5, R45 ;  /* 0x0000000520047223 */ /* 0x000fe2000000002d */
[----:B------:R-:W-:Y:S02]  /*0750*/  FFMA R53, R34, R24, R53 ;  /* 0x0000001822357223 */ /* 0x000fe40000000035 */
[----:B------:R-:W-:Y:S01]  /*0760*/  FFMA R29, R30, R15, R14 ;  /* 0x0000000f1e1d7223 */ /* 0x000fe2000000000e */
[C---:B------:R-:W-:Y:S01]  /*0770*/  FFMA R5, R31.reuse, R6, R4 ;  /* 0x000000061f057223 */ /* 0x040fe20000000004 */
[----:B------:R-:W0:Y:S01]  /*0780*/  LDS.128 R12, [R37+0xc0] ;  /* 0x0000c000250c7984 */ /* 0x000e220000000c00 */
[----:B------:R-:W-:Y:S02]  /*0790*/  FFMA R4, R32, R25, R53 ;  /* 0x0000001920047223 */ /* 0x000fe40000000035 */
[----:B------:R-:W-:Y:S02]  /*07a0*/  FFMA R42, R30, R7, R5 ;  /* 0x000000071e2a7223 */ /* 0x000fe40000000005 */
[----:B------:R-:W-:-:S02]  /*07b0*/  FFMA R35, R31, R26, R4 ;  /* 0x0000001a1f237223 */ /* 0x000fc40000000004 */
[----:B------:R-:W3:Y:S02]  /*07c0*/  LDS.128 R4, [R37+0x80] ;  /* 0x0000800025047984 */ /* 0x000ee40000000c00 */
[----:B------:R-:W-:Y:S02]  /*07d0*/  FFMA R35, R30, R27, R35 ;  /* 0x0000001b1e237223 */ /* 0x000fe40000000023 */
[----:B------:R-:W-:Y:S01]  /*07e0*/  LDS.128 R24, [R37+0x10] ;  /* 0x0000100025187984 */ /* 0x000fe20000000c00 */
[----:B-1----:R-:W-:-:S04]  /*07f0*/  FFMA R20, R34, R20, R49 ;  /* 0x0000001422147223 */ /* 0x002fc80000000031 */
[----:B------:R-:W-:-:S04]  /*0800*/  FFMA R21, R32, R21, R20 ;  /* 0x0000001520157223 */ /* 0x000fc80000000014 */
[----:B------:R-:W-:Y:S01]  /*0810*/  FFMA R22, R31, R22, R21 ;  /* 0x000000161f167223 */ /* 0x000fe20000000015 */
[----:B--2---:R-:W-:-:S03]  /*0820*/  FFMA R8, R34, R8, R41 ;  /* 0x0000000822087223 */ /* 0x004fc60000000029 */
[----:B------:R-:W-:Y:S01]  /*0830*/  FFMA R48, R30, R23, R22 ;  /* 0x000000171e307223 */ /* 0x000fe20000000016 */
[----:B------:R-:W1:Y:S01]  /*0840*/  LDS R41, [R36+0x400] ;  /* 0x0004000024297984 */ /* 0x000e620000000800 */
[----:B------:R-:W-:Y:S01]  /*0850*/  FFMA R8, R32, R9, R8 ;  /* 0x0000000920087223 */ /* 0x000fe20000000008 */
[----:B0-----:R-:W-:Y:S02]  /*0860*/  FFMA R12, R34, R12, R43 ;  /* 0x0000000c220c7223 */ /* 0x001fe4000000002b */
[----:B------:R-:W0:Y:S02]  /*0870*/  LDS R43, [R36+0x600] ;  /* 0x00060000242b7984 */ /* 0x000e240000000800 */
[----:B------:R-:W-:Y:S01]  /*0880*/  FFMA R13, R32, R13, R12 ;  /* 0x0000000d200d7223 */ /* 0x000fe2000000000c */
[----:B---3--:R-:W-:-:S03]  /*0890*/  FFMA R33, R34, R4, R33 ;  /* 0x0000000422217223 */ /* 0x008fc60000000021 */
[----:B------:R-:W-:Y:S01]  /*08a0*/  FFMA R14, R31, R14, R13 ;  /* 0x0000000e1f0e7223 */ /* 0x000fe2000000000d */
[----:B------:R-:W-:-:S03]  /*08b0*/  FFMA R4, R32, R5, R33 ;  /* 0x0000000520047223 */ /* 0x000fc60000000021 */
[----:B------:R-:W-:Y:S02]  /*08c0*/  FFMA R49, R30, R15, R14 ;  /* 0x0000000f1e317223 */ /* 0x000fe4000000000e */
[----:B------:R-:W2:Y:S01]  /*08d0*/  LDS.128 R12, [R37+0x70] ;  /* 0x00007000250c7984 */ /* 0x000ea20000000c00 */
[----:B------:R-:W-:-:S04]  /*08e0*/  FFMA R5, R31, R6, R4 ;  /* 0x000000061f057223 */ /* 0x000fc80000000004 */
[----:B------:R-:W-:Y:S01]  /*08f0*/  FFMA R32, R30, R7, R5 ;  /* 0x000000071e207223 */ /* 0x000fe20000000005 */
[----:B------:R-:W-:Y:S01]  /*0900*/  FFMA R5, R31, R10, R8 ;  /* 0x0000000a1f057223 */ /* 0x000fe20000000008 */
[----:B-1----:R-:W-:-:S03]  /*0910*/  FFMA R7, R41, R24, R42 ;  /* 0x0000001829077223 */ /* 0x002fc6000000002a */
[----:B------:R-:W-:Y:S02]  /*0920*/  FFMA R42, R30, R11, R5 ;  /* 0x0000000b1e2a7223 */ /* 0x000fe40000000005 */
[----:B------:R-:W1:Y:S01]  /*0930*/  LDS.128 R8, [R37+0x50] ;  /* 0x0000500025087984 */ /* 0x000e620000000c00 */
[----:B------:R-:W-:-:S03]  /*0940*/  FFMA R20, R40, R25, R7 ;  /* 0x0000001928147223 */ /* 0x000fc60000000007 */
[----:B------:R-:W3:Y:S01]  /*0950*/  LDS.128 R4, [R37+0x30] ;  /* 0x0000300025047984 */ /* 0x000ee20000000c00 */
[----:B0-----:R-:W-:-:S03]  /*0960*/  FFMA R45, R43, R26, R20 ;  /* 0x0000001a2b2d7223 */ /* 0x001fc60000000014 */
[----:B------:R-:W0:Y:S01]  /*0970*/  LDS.128 R20, [R37+0x90] ;  /* 0x0000900025147984 */ /* 0x000e220000000c00 */
[----:B------:R-:W-:Y:S01]  /*0980*/  FFMA R45, R44, R27, R45 ;  /* 0x0000001b2c2d7223 */ /* 0x000fe2000000002d */
[----:B--2---:R-:W-:-:S04]  /*0990*/  FFMA R12, R41, R12, R35 ;  /* 0x0000000c290c7223 */ /* 0x004fc80000000023 */
[----:B------:R-:W-:-:S04]  /*09a0*/  FFMA R13, R40, R13, R12 ;  /* 0x0000000d280d7223 */ /* 0x000fc8000000000c */
[----:B------:R-:W-:-:S04]  /*09b0*/  FFMA R14, R43, R14, R13 ;  /* 0x0000000e2b0e7223 */ /* 0x000fc8000000000d */
[----:B------:R-:W-:Y:S01]  /*09c0*/  FFMA R53, R44, R15, R14 ;  /* 0x0000000f2c357223 */ /* 0x000fe2000000000e */
[C---:B-1----:R-:W-:Y:S01]  /*09d0*/  FFMA R8, R41.reuse, R8, R29 ;  /* 0x0000000829087223 */ /* 0x042fe2000000001d */
[----:B---3--:R-:W-:Y:S02]  /*09e0*/  FFMA R25, R41, R4, R28 ;  /* 0x0000000429197223 */ /* 0x008fe4000000001c */
[----:B------:R-:W1:Y:S02]  /*09f0*/  LDS.128 R28, [R37+0xd0] ;  /* 0x0000d000251c7984 */ /* 0x000e640000000c00 */
[C---:B------:R-:W-:Y:S01]  /*0a00*/  FFMA R4, R40.reuse, R5, R25 ;  /* 0x0000000528047223 */ /* 0x040fe20000000019 */
[----:B------:R-:W-:-:S03]  /*0a10*/  FFMA R25, R40, R9, R8 ;  /* 0x0000000928197223 */ /* 0x000fc60000000008 */
[C---:B------:R-:W-:Y:S01]  /*0a20*/  FFMA R5, R43.reuse, R6, R4 ;  /* 0x000000062b057223 */ /* 0x040fe20000000004 */
[----:B------:R-:W-:Y:S01]  /*0a30*/  FFMA R10, R43, R10, R25 ;  /* 0x0000000a2b0a7223 */ /* 0x000fe20000000019 */
[----:B0-----:R-:W-:Y:S01]  /*0a40*/  FFMA R9, R41, R20, R32 ;  /* 0x0000001429097223 */ /* 0x001fe20000000020 */
[----:B------:R-:W0:Y:S02]  /*0a50*/  LDS.128 R24, [R37+0xb0] ;  /* 0x0000b00025187984 */ /* 0x000e240000000c00 */
[----:B------:R-:W-:Y:S01]  /*0a60*/  FFMA R51, R44, R11, R10 ;  /* 0x0000000b2c337223 */ /* 0x000fe2000000000a */
[----:B------:R-:W-:Y:S01]  /*0a70*/  FFMA R4, R40, R21, R9 ;  /* 0x0000001528047223 */ /* 0x000fe20000000009 */
[----:B------:R-:W2:Y:S01]  /*0a80*/  LDS.128 R32, [R37+0xf0] ;  /* 0x0000f00025207984 */ /* 0x000ea20000000c00 */
[----:B------:R-:W-:Y:S02]  /*0a90*/  FFMA R21, R44, R7, R5 ;  /* 0x000000072c157223 */ /* 0x000fe40000000005 */
[----:B------:R-:W-:Y:S01]  /*0aa0*/  FFMA R7, R43, R22, R4 ;  /* 0x000000162b077223 */ /* 0x000fe20000000004 */
[----:B-1----:R-:W-:-:S04]  /*0ab0*/  FFMA R28, R41, R28, R49 ;  /* 0x0000001c291c7223 */ /* 0x002fc80000000031 */
[----:B------:R-:W-:-:S04]  /*0ac0*/  FFMA R29, R40, R29, R28 ;  /* 0x0000001d281d7223 */ /* 0x000fc8000000001c */
[----:B------:R-:W-:Y:S01]  /*0ad0*/  FFMA R30, R43, R30, R29 ;  /* 0x0000001e2b1e7223 */ /* 0x000fe2000000001d */
[C---:B0-----:R-:W-:Y:S01]  /*0ae0*/  FFMA R5, R41.reuse, R24, R42 ;  /* 0x0000001829057223 */ /* 0x041fe2000000002a */
[----:B--2---:R-:W-:-:S03]  /*0af0*/  FFMA R32, R41, R32, R48 ;  /* 0x0000002029207223 */ /* 0x004fc60000000030 */
[C---:B------:R-:W-:Y:S01]  /*0b00*/  FFMA R4, R40.reuse, R25, R5 ;  /* 0x0000001928047223 */ /* 0x040fe20000000005 */
[----:B------:R-:W-:-:S03]  /*0b10*/  FFMA R5, R40, R33, R32 ;  /* 0x0000002128057223 */ /* 0x000fc60000000020 */
[C---:B------:R-:W-:Y:S01]  /*0b20*/  FFMA R41, R43.reuse, R26, R4 ;  /* 0x0000001a2b297223 */ /* 0x040fe20000000004 */
[C---:B------:R-:W-:Y:S01]  /*0b30*/  FFMA R33, R44.reuse, R23, R7 ;  /* 0x000000172c217223 */ /* 0x040fe20000000007 */
[----:B------:R-:W-:Y:S02]  /*0b40*/  FFMA R34, R43, R34, R5 ;  /* 0x000000222b227223 */ /* 0x000fe40000000005 */
[C---:B------:R-:W-:Y:S01]  /*0b50*/  FFMA R41, R44.reuse, R27, R41 ;  /* 0x0000001b2c297223 */ /* 0x040fe20000000029 */
[C---:B------:R-:W-:Y:S01]  /*0b60*/  FFMA R43, R44.reuse, R31, R30 ;  /* 0x0000001f2c2b7223 */ /* 0x040fe2000000001e */
[----:B------:R-:W-:Y:S01]  /*0b70*/  FFMA R49, R44, R35, R34 ;  /* 0x000000232c317223 */ /* 0x000fe20000000022 */
[----:B------:R-:W-:Y:S06]  /*0b80*/  BAR.SYNC.DEFER_BLOCKING 0x0 ;  /* 0x0000000000007b1d */ /* 0x000fec0000010000 */
[----:B------:R-:W-:Y:S05]  /*0b90*/  @!P0 BRA `(.L_x_2) ;  /* 0xfffffff800508947 */ /* 0x000fea000383ffff */
[----:B------:R-:W0:Y:S01]  /*0ba0*/  S2R R0, SR_TID.X ;  /* 0x0000000000007919 */ /* 0x000e220000002100 */
[----:B------:R-:W1:Y:S01]  /*0bb0*/  LDCU.64 UR4, c[0x0][0x390] ;  /* 0x00007200ff0477ac */ /* 0x000e620008000a00 */
[----:B------:R-:W-:Y:S02]  /*0bc0*/  IADD3 R2, PT, PT, R2, R17, RZ ;  /* 0x0000001102027210 */ /* 0x000fe40007ffe0ff */
[C---:B------:R-:W-:Y:S02]  /*0bd0*/  R2UR UR6, R46.reuse ;  /* 0x000000002e0672ca */ /* 0x040fe400000e0000 */
[C---:B------:R-:W-:Y:S02]  /*0be0*/  R2UR UR7, R47.reuse ;  /* 0x000000002f0772ca */ /* 0x040fe400000e0000 */
[----:B------:R-:W-:Y:S02]  /*0bf0*/  R2UR UR8, R46 ;  /* 0x000000002e0872ca */ /* 0x000fe400000e0000 */
[----:B------:R-:W-:-:S02]  /*0c00*/  R2UR UR9, R47 ;  /* 0x000000002f0972ca */ /* 0x000fc400000e0000 */
[C---:B------:R-:W-:Y:S02]  /*0c10*/  R2UR UR10, R46.reuse ;  /* 0x000000002e0a72ca */ /* 0x040fe400000e0000 */
[C---:B------:R-:W-:Y:S02]  /*0c20*/  R2UR UR11, R47.reuse ;  /* 0x000000002f0b72ca */ /* 0x040fe400000e0000 */
[C---:B------:R-:W-:Y:S02]  /*0c30*/  R2UR UR12, R46.reuse ;  /* 0x000000002e0c72ca */ /* 0x040fe400000e0000 */
[C---:B------:R-:W-:Y:S02]  /*0c40*/  R2UR UR13, R47.reuse ;  /* 0x000000002f0d72ca */ /* 0x040fe400000e0000 */
[----:B------:R-:W-:Y:S02]  /*0c50*/  R2UR UR14, R46 ;  /* 0x000000002e0e72ca */ /* 0x000fe400000e0000 */
[----:B------:R-:W-:-:S02]  /*0c60*/  R2UR UR15, R47 ;  /* 0x000000002f0f72ca */ /* 0x000fc400000e0000 */
[C---:B------:R-:W-:Y:S02]  /*0c70*/  R2UR UR16, R46.reuse ;  /* 0x000000002e1072ca */ /* 0x040fe400000e0000 */
[C---:B------:R-:W-:Y:S02]  /*0c80*/  R2UR UR17, R47.reuse ;  /* 0x000000002f1172ca */ /* 0x040fe400000e0000 */
[----:B------:R-:W-:Y:S02]  /*0c90*/  R2UR UR18, R46 ;  /* 0x000000002e1272ca */ /* 0x000fe400000e0000 */
[----:B------:R-:W-:Y:S02]  /*0ca0*/  R2UR UR19, R47 ;  /* 0x000000002f1372ca */ /* 0x000fe400000e0000 */
[----:B0-----:R-:W-:Y:S02]  /*0cb0*/  SHF.R.U32.HI R4, RZ, 0x3, R0 ;  /* 0x00000003ff047819 */ /* 0x001fe40000011600 */
[----:B------:R-:W-:-:S02]  /*0cc0*/  LOP3.LUT R3, R0, 0x3f, RZ, 0xc0, !PT ;  /* 0x0000003f00037812 */ /* 0x000fc400078ec0ff */
[----:B------:R-:W-:Y:S02]  /*0cd0*/  LOP3.LUT R0, R4, 0x78, RZ, 0xc0, !PT ;  /* 0x0000007804007812 */ /* 0x000fe400078ec0ff */
[----:B------:R-:W-:Y:S02]  /*0ce0*/  R2UR UR20, R46 ;  /* 0x000000002e1472ca */ /* 0x000fe400000e0000 */
[----:B------:R-:W-:Y:S01]  /*0cf0*/  R2UR UR21, R47 ;  /* 0x000000002f1572ca */ /* 0x000fe200000e0000 */
[----:B------:R-:W-:-:S05]  /*0d00*/  IMAD R3, R0, 0x1800, R3 ;  /* 0x0000180000037824 */ /* 0x000fca00078e0203 */
[----:B------:R-:W-:-:S04]  /*0d10*/  IADD3 R3, P0, PT, R2, R3, RZ ;  /* 0x0000000302037210 */ /* 0x000fc80007f1e0ff */
[----:B------:R-:W-:Y:S02]  /*0d20*/  IADD3.X R0, PT, PT, RZ, RZ, RZ, P0, !PT ;  /* 0x000000ffff007210 */ /* 0x000fe400007fe4ff */
[----:B-1----:R-:W-:-:S04]  /*0d30*/  LEA R2, P0, R3, UR4, 0x2 ;  /* 0x0000000403027c11 */ /* 0x002fc8000f8010ff */
[----:B------:R-:W-:-:S05]  /*0d40*/  LEA.HI.X R3, R3, UR5, R0, 0x2, P0 ;  /* 0x0000000503037c11 */ /* 0x000fca00080f1400 */
[----:B------:R-:W-:Y:S04]  /*0d50*/  STG.E desc[UR6][R2.64], R45 ;  /* 0x0000002d02007986 */ /* 0x000fe8000c101906 */
[----:B------:R-:W-:Y:S04]  /*0d60*/  STG.E desc[UR8][R2.64+0x6000], R21 ;  /* 0x0060001502007986 */ /* 0x000fe8000c101908 */
[----:B------:R-:W-:Y:S04]  /*0d70*/  STG.E desc[UR10][R2.64+0xc000], R51 ;  /* 0x00c0003302007986 */ /* 0x000fe8000c10190a */
[----:B------:R-:W-:Y:S04]  /*0d80*/  STG.E desc[UR12][R2.64+0x12000], R53 ;  /* 0x0120003502007986 */ /* 0x000fe8000c10190c */
[----:B------:R-:W-:Y:S04]  /*0d90*/  STG.E desc[UR14][R2.64+0x18000], R33 ;  /* 0x0180002102007986 */ /* 0x000fe8000c10190e */
[----:B------:R-:W-:Y:S04]  /*0da0*/  STG.E desc[UR16][R2.64+0x1e000], R41 ;  /* 0x01e0002902007986 */ /* 0x000fe8000c101910 */
[----:B------:R-:W-:Y:S04]  /*0db0*/  STG.E desc[UR18][R2.64+0x24000], R43 ;  /* 0x0240002b02007986 */ /* 0x000fe8000c101912 */
[----:B------:R-:W-:Y:S01]  /*0dc0*/  STG.E desc[UR20][R2.64+0x2a000], R49 ;  /* 0x02a0003102007986 */ /* 0x000fe2000c101914 */
[----:B------:R-:W-:Y:S05]  /*0dd0*/  EXIT ;  /* 0x000000000000794d */ /* 0x000fea0003800000 */
.L_x_3:
[----:B------:R-:W-:-:S00]  /*0de0*/  BRA `(.L_x_3) ;  /* 0xfffffffc00fc7947 */ /* 0x000fc0000383ffff */
[----:B------:R-:W-:-:S00]  /*0df0*/  NOP ;  /* 0x0000000000007918 */ /* 0x000fc00000000000 */
        /* <DEDUP_REMOVED lines=8> */
.L_x_4:


//--------------------- .nv.global.init           --------------------------
	.section	.nv.global.init,"aw",@progbits
.nv.global.init:
	.type		$str$2,@object
	.size		$str$2,($str - $str$2)
$str$2:
        /*0000*/ 	.byte	0x42, 0x4e, 0x20, 0x2a, 0x20, 0x42, 0x4b, 0x20, 0x3d, 0x3d, 0x20, 0x62, 0x6c, 0x6f, 0x63, 0x6b
        /*0010*/ 	.byte	0x44, 0x69, 0x6d, 0x2e, 0x78, 0x00
	.type		$str,@object
	.size		$str,($str$1 - $str)
$str:
        /*0016*/ 	.byte	0x42, 0x4d, 0x20, 0x2a, 0x20, 0x42, 0x4b, 0x20, 0x3d, 0x3d, 0x20, 0x62, 0x6c, 0x6f, 0x63, 0x6b
        /*0026*/ 	.byte	0x44, 0x69, 0x6d, 0x2e, 0x78, 0x00
	.type		$str$1,@object
	.size		$str$1,(__unnamed_1 - $str$1)
$str$1:
        /*002c*/ 	.byte	0x2f, 0x74, 0x6d, 0x70, 0x2f, 0x73, 0x61, 0x73, 0x73, 0x5f, 0x63, 0x75, 0x5f, 0x64, 0x70, 0x68
        /*003c*/ 	.byte	0x39, 0x5f, 0x64, 0x70, 0x38, 0x2f, 0x6b, 0x2e, 0x63, 0x75, 0x00
	.type		__unnamed_1,@object
	.size		__unnamed_1,(.L_0 - __unnamed_1)
__unnamed_1:
        /*0047*/ 	.byte	0x76, 0x6f, 0x69, 0x64, 0x20, 0x62, 0x6c, 0x6f, 0x63, 0x6b, 0x74, 0x69, 0x6c, 0x69, 0x6e, 0x67
        /*0057*/ 	.byte	0x6d, 0x75, 0x6c, 0x74, 0x69, 0x28, 0x66, 0x6c, 0x6f, 0x61, 0x74, 0x20, 0x2a, 0x2c, 0x20, 0x66
        /*0067*/ 	.byte	0x6c, 0x6f, 0x61, 0x74, 0x20, 0x2a, 0x2c, 0x20, 0x66, 0x6c, 0x6f, 0x61, 0x74, 0x20, 0x2a, 0x29
        /*0077*/ 	.byte	0x00
.L_0:


//--------------------- .nv.shared._Z16blocktilingmultiPfS_S_ --------------------------
	.section	.nv.shared._Z16blocktilingmultiPfS_S_,"aw",@nobits
	.sectionflags	@""
	.align	4
.nv.shared._Z16blocktilingmultiPfS_S_:
	.zero		5120


//--------------------- .nv.shared.reserved.0     --------------------------
	.section	.nv.shared.reserved.0,"aw",@nobits
	.weak		__nv_reservedSMEM_offset_0_alias
	.size		__nv_reservedSMEM_offset_0_alias, 0, 64
	.other		__nv_reservedSMEM_offset_0_alias,@"STO_CUDA_RESERVED_SHARED STV_DEFAULT"
__nv_reservedSMEM_offset_0_alias:
	.zero		0
	.zero		64


//--------------------- .nv.constant0._Z16blocktilingmultiPfS_S_ --------------------------
	.section	.nv.constant0._Z16blocktilingmultiPfS_S_,"a",@progbits
	.sectionflags	@""
	.align	4
.nv.constant0._Z16blocktilingmultiPfS_S_:
	.zero		920


//--------------------- SYMBOLS --------------------------

	.type		.nv.reservedSmem.offset0,@object
	.size		.nv.reservedSmem.offset0,0x4
	.type		.nv.reservedSmem.cap,@object
	.size		.nv.reservedSmem.cap,0x4
	.type		__assertfail,@function
